	.headerflags	@"EF_CUDA_TEXMODE_UNIFIED EF_CUDA_64BIT_ADDRESS EF_CUDA_ACCELERATORS EF_CUDA_SM90 EF_CUDA_VIRTUAL_SM(EF_CUDA_SM90)"
	.elftype	@"ET_EXEC"


//--------------------- .nv.info                  --------------------------
	.section	.nv.info,"",@"SHT_CUDA_INFO"
	.align	4


	//----- nvinfo : EIATTR_REGCOUNT
	.align		4
        /*0000*/ 	.byte	0x04, 0x2f
        /*0002*/ 	.short	(.L_1 - .L_0)
	.align		4
.L_0:
        /*0004*/ 	.word	index@(triton_poi_fused_relu_threshold_backward_1)
        /*0008*/ 	.word	0x0000000a


	//----- nvinfo : EIATTR_MIN_STACK_SIZE
	.align		4
.L_1:
        /*000c*/ 	.byte	0x04, 0x12
        /*000e*/ 	.short	(.L_3 - .L_2)
	.align		4
.L_2:
        /*0010*/ 	.word	index@(triton_poi_fused_relu_threshold_backward_1)
        /*0014*/ 	.word	0x00000000


	//----- nvinfo : EIATTR_FRAME_SIZE
	.align		4
.L_3:
        /*0018*/ 	.byte	0x04, 0x11
        /*001a*/ 	.short	(.L_5 - .L_4)
	.align		4
.L_4:
        /*001c*/ 	.word	index@(triton_poi_fused_relu_threshold_backward_1)
        /*0020*/ 	.word	0x00000000


	//----- nvinfo : EIATTR_MIN_STACK_SIZE
	.align		4
.L_5:
        /*0024*/ 	.byte	0x04, 0x12
        /*0026*/ 	.short	(.L_7 - .L_6)
	.align		4
.L_6:
        /*0028*/ 	.word	index@(triton_poi_fused_relu_threshold_backward_1)
        /*002c*/ 	.word	0x00000000
.L_7:


//--------------------- .nv.info.triton_poi_fused_relu_threshold_backward_1 --------------------------
	.section	.nv.info.triton_poi_fused_relu_threshold_backward_1,"",@"SHT_CUDA_INFO"
	.sectionflags	@""
	.align	4


	//----- nvinfo : EIATTR_CUDA_API_VERSION
	.align		4
        /*0000*/ 	.byte	0x04, 0x37
        /*0002*/ 	.short	(.L_9 - .L_8)
.L_8:
        /*0004*/ 	.word	0x0000007c


	//----- nvinfo : EIATTR_KPARAM_INFO
	.align		4
.L_9:
        /*0008*/ 	.byte	0x04, 0x17
        /*000a*/ 	.short	(.L_11 - .L_10)
.L_10:
        /*000c*/ 	.word	0x00000000
        /*0010*/ 	.short	0x0002
        /*0012*/ 	.short	0x0010
        /*0014*/ 	.byte	0x00, 0xf0, 0x11, 0x00


	//----- nvinfo : EIATTR_KPARAM_INFO
	.align		4
.L_11:
        /*0018*/ 	.byte	0x04, 0x17
        /*001a*/ 	.short	(.L_13 - .L_12)
.L_12:
        /*001c*/ 	.word	0x00000000
        /*0020*/ 	.short	0x0001
        /*0022*/ 	.short	0x0008
        /*0024*/ 	.byte	0x00, 0xf4, 0x21, 0x00


	//----- nvinfo : EIATTR_KPARAM_INFO
	.align		4
.L_13:
        /*0028*/ 	.byte	0x04, 0x17
        /*002a*/ 	.short	(.L_15 - .L_14)
.L_14:
        /*002c*/ 	.word	0x00000000
        /*0030*/ 	.short	0x0000
        /*0032*/ 	.short	0x0000
        /*0034*/ 	.byte	0x00, 0xf4, 0x21, 0x00


	//----- nvinfo : EIATTR_SPARSE_MMA_MASK
	.align		4
.L_15:
        /*0038*/ 	.byte	0x03, 0x50
        /*003a*/ 	.short	0x0000


	//----- nvinfo : EIATTR_MAXREG_COUNT
	.align		4
        /*003c*/ 	.byte	0x03, 0x1b
        /*003e*/ 	.short	0x00ff


	//----- nvinfo : EIATTR_EXIT_INSTR_OFFSETS
	.align		4
        /*0040*/ 	.byte	0x04, 0x1c
        /*0042*/ 	.short	(.L_17 - .L_16)


	//   ....[0]....
.L_16:
        /*0044*/ 	.word	0x00000180


	//   ....[1]....
        /*0048*/ 	.word	0x000001a0


	//----- nvinfo : EIATTR_REQNTID
	.align		4
.L_17:
        /*004c*/ 	.byte	0x04, 0x10
        /*004e*/ 	.short	(.L_19 - .L_18)
.L_18:
        /*0050*/ 	.word	0x00000080
        /*0054*/ 	.word	0x00000001
        /*0058*/ 	.word	0x00000001


	//----- nvinfo : EIATTR_CBANK_PARAM_SIZE
	.align		4
.L_19:
        /*005c*/ 	.byte	0x03, 0x19
        /*005e*/ 	.short	0x0014


	//----- nvinfo : EIATTR_PARAM_CBANK
	.align		4
        /*0060*/ 	.byte	0x04, 0x0a
        /*0062*/ 	.short	(.L_21 - .L_20)
	.align		4
.L_20:
        /*0064*/ 	.word	index@(.nv.constant0.triton_poi_fused_relu_threshold_backward_1)
        /*0068*/ 	.short	0x0210
        /*006a*/ 	.short	0x0014


	//----- nvinfo : EIATTR_SW_WAR
	.align		4
.L_21:
        /*006c*/ 	.byte	0x04, 0x36
        /*006e*/ 	.short	(.L_23 - .L_22)
.L_22:
        /*0070*/ 	.word	0x00000008
.L_23:


//--------------------- .nv.callgraph             --------------------------
	.section	.nv.callgraph,"",@"SHT_CUDA_CALLGRAPH"
	.align	4
	.sectionentsize	8
	.align		4
        /*0000*/ 	.word	0x00000000
	.align		4
        /*0004*/ 	.word	0xffffffff
	.align		4
        /*0008*/ 	.word	0x00000000
	.align		4
        /*000c*/ 	.word	0xfffffffe
	.align		4
        /*0010*/ 	.word	0x00000000
	.align		4
        /*0014*/ 	.word	0xfffffffd
	.align		4
        /*0018*/ 	.word	0x00000000
	.align		4
        /*001c*/ 	.word	0xfffffffc


//--------------------- .text.triton_poi_fused_relu_threshold_backward_1 --------------------------
	.section	.text.triton_poi_fused_relu_threshold_backward_1,"ax",@progbits
	.align	128
        .global         triton_poi_fused_relu_threshold_backward_1
        .type           triton_poi_fused_relu_threshold_backward_1,@function
        .size           triton_poi_fused_relu_threshold_backward_1,(.L_x_1 - triton_poi_fused_relu_threshold_backward_1)
        .other          triton_poi_fused_relu_threshold_backward_1,@"STO_CUDA_ENTRY STV_DEFAULT"
triton_poi_fused_relu_threshold_backward_1:
.text.triton_poi_fused_relu_threshold_backward_1:
[----:B------:R-:W0:Y:S02]  /*0000*/  LDC R1, c[0x0][0x28] ;  /* 0x00000a00ff017b82 */ /* 0x000e240000000800 */
[----:B------:R-:W1:Y:S01]  /*0010*/  S2R R0, SR_TID.X ;  /* 0x0000000000007919 */ /* 0x000e620000002100 */
[----:B------:R-:W2:Y:S01]  /*0020*/  LDC.64 R2, c[0x0][0x210] ;  /* 0x00008400ff027b82 */ /* 0x000ea20000000a00 */
[----:B------:R-:W-:Y:S01]  /*0030*/  CS2R R6, SRZ ;  /* 0x0000000000067805 */ /* 0x000fe2000001ff00 */
[----:B------:R-:W-:Y:S01]  /*0040*/  ULDC.64 UR4, c[0x0][0x208] ;  /* 0x0000820000047ab9 */ /* 0x000fe20000000a00 */
[----:B------:R-:W3:Y:S01]  /*0050*/  S2R R5, SR_CTAID.X ;  /* 0x0000000000057919 */ /* 0x000ee20000002500 */
[----:B------:R-:W-:Y:S01]  /*0060*/  ULDC.64 UR6, c[0x0][0x218] ;  /* 0x0000860000067ab9 */ /* 0x000fe20000000a00 */
[----:B-1----:R-:W-:-:S05]  /*0070*/  IMAD.SHL.U32 R0, R0, 0x2, RZ ;  /* 0x0000000200007824 */ /* 0x002fca00078e00ff */
[----:B------:R-:W-:-:S05]  /*0080*/  LOP3.LUT R0, R0, 0xfe, RZ, 0xc0, !PT ;  /* 0x000000fe00007812 */ /* 0x000fca00078ec0ff */
[----:B---3--:R-:W-:-:S04]  /*0090*/  IMAD R5, R5, 0x100, R0 ;  /* 0x0000010005057824 */ /* 0x008fc800078e0200 */
[C---:B--2---:R-:W-:Y:S01]  /*00a0*/  IMAD.WIDE R2, R5.reuse, 0x4, R2 ;  /* 0x0000000405027825 */ /* 0x044fe200078e0202 */
[----:B------:R-:W-:-:S13]  /*00b0*/  ISETP.GE.AND P0, PT, R5, 0x800, PT ;  /* 0x000008000500780c */ /* 0x000fda0003f06270 */
[----:B------:R-:W2:Y:S01]  /*00c0*/  @!P0 LDG.E.64 R6, desc[UR4][R2.64] ;  /* 0x0000000402068981 */ /* 0x000ea2000c1e1b00 */
[----:B------:R-:W-:-:S04]  /*00d0*/  IADD3 R4, P3, R5, UR6, RZ ;  /* 0x0000000605047c10 */ /* 0x000fc8000ff7e0ff */
[----:B------:R-:W-:Y:S02]  /*00e0*/  LEA.HI.X.SX32 R5, R5, UR7, 0x1, P3 ;  /* 0x0000000705057c11 */ /* 0x000fe400098f0eff */
[C---:B--2---:R-:W-:Y:S02]  /*00f0*/  FSETP.GEU.AND P2, PT, R6.reuse, RZ, PT ;  /* 0x000000ff0600720b */ /* 0x044fe40003f4e000 */
[C---:B------:R-:W-:Y:S02]  /*0100*/  FSETP.GEU.AND P1, PT, R7.reuse, RZ, PT ;  /* 0x000000ff0700720b */ /* 0x040fe40003f2e000 */
[----:B------:R-:W-:Y:S02]  /*0110*/  FSEL R6, R6, RZ, P2 ;  /* 0x000000ff06067208 */ /* 0x000fe40001000000 */
[----:B------:R-:W-:Y:S02]  /*0120*/  FSEL R7, R7, RZ, P1 ;  /* 0x000000ff07077208 */ /* 0x000fe40000800000 */
[----:B------:R-:W-:-:S02]  /*0130*/  FSETP.GTU.AND P2, PT, R6, RZ, PT ;  /* 0x000000ff0600720b */ /* 0x000fc40003f4c000 */
[----:B------:R-:W-:Y:S02]  /*0140*/  FSETP.GTU.AND P1, PT, R7, RZ, PT ;  /* 0x000000ff0700720b */ /* 0x000fe40003f2c000 */
[----:B------:R-:W-:Y:S02]  /*0150*/  SEL R0, RZ, 0x1, P2 ;  /* 0x00000001ff007807 */ /* 0x000fe40001000000 */
[----:B------:R-:W-:-:S05]  /*0160*/  SEL R7, RZ, 0x100, P1 ;  /* 0x00000100ff077807 */ /* 0x000fca0000800000 */
[----:B------:R-:W-:Y:S01]  /*0170*/  IMAD.IADD R7, R0, 0x1, R7 ;  /* 0x0000000100077824 */ /* 0x000fe200078e0207 */
[----:B------:R-:W-:Y:S06]  /*0180*/  @P0 EXIT ;  /* 0x000000000000094d */ /* 0x000fec0003800000 */
[----:B------:R-:W-:Y:S01]  /*0190*/  STG.E.U16 desc[UR4][R4.64], R7 ;  /* 0x0000000704007986 */ /* 0x000fe2000c101504 */
[----:B------:R-:W-:Y:S05]  /*01a0*/  EXIT ;  /* 0x000000000000794d */ /* 0x000fea0003800000 */
.L_x_0:
[----:B------:R-:W-:-:S00]  /*01b0*/  BRA `(.L_x_0) ;  /* 0xfffffffc00fc7947 */ /* 0x000fc0000383ffff */
[----:B------:R-:W-:-:S00]  /*01c0*/  NOP ;  /* 0x0000000000007918 */ /* 0x000fc00000000000 */
        /* <DEDUP_REMOVED lines=11> */
.L_x_1:


//--------------------- .nv.constant0.triton_poi_fused_relu_threshold_backward_1 --------------------------
	.section	.nv.constant0.triton_poi_fused_relu_threshold_backward_1,"a",@progbits
	.sectionflags	@""
	.align	4
.nv.constant0.triton_poi_fused_relu_threshold_backward_1:
	.zero		548
